//
// Generated by NVIDIA NVVM Compiler
//
// Compiler Build ID: CL-36424714
// Cuda compilation tools, release 13.0, V13.0.88
// Based on NVVM 20.0.0
//

.version 9.0
.target sm_100
.address_size 64

	// .globl	kernmulRSymm2Dx

.visible .entry kernmulRSymm2Dx(
	.param .u64 .ptr .align 1 kernmulRSymm2Dx_param_0,
	.param .u64 .ptr .align 1 kernmulRSymm2Dx_param_1,
	.param .u32 kernmulRSymm2Dx_param_2,
	.param .u32 kernmulRSymm2Dx_param_3
)
{
	.reg .pred 	%p<5>;
	.reg .b32 	%r<17>;
	.reg .b32 	%f<6>;
	.reg .b64 	%rd<9>;

	ld.param.u64 	%rd1, [kernmulRSymm2Dx_param_0];
	ld.param.u64 	%rd2, [kernmulRSymm2Dx_param_1];
	ld.param.u32 	%r3, [kernmulRSymm2Dx_param_2];
	ld.param.u32 	%r4, [kernmulRSymm2Dx_param_3];
	mov.u32 	%r5, %ctaid.y;
	mov.u32 	%r6, %ntid.y;
	mov.u32 	%r7, %tid.y;
	mad.lo.s32 	%r1, %r5, %r6, %r7;
	mov.u32 	%r8, %ctaid.x;
	mov.u32 	%r9, %ntid.x;
	mov.u32 	%r10, %tid.x;
	mad.lo.s32 	%r2, %r8, %r9, %r10;
	setp.le.s32 	%p1, %r3, %r1;
	setp.ge.s32 	%p2, %r2, %r4;
	or.pred  	%p3, %p1, %p2;
	@%p3 bra 	$L__BB0_2;
	cvta.to.global.u64 	%rd3, %rd2;
	cvta.to.global.u64 	%rd4, %rd1;
	mad.lo.s32 	%r11, %r4, %r1, %r2;
	sub.s32 	%r12, %r3, %r1;
	mad.lo.s32 	%r13, %r12, %r4, %r2;
	shr.u32 	%r14, %r3, 1;
	setp.gt.u32 	%p4, %r1, %r14;
	selp.b32 	%r15, %r13, %r11, %p4;
	mul.wide.s32 	%rd5, %r15, 4;
	add.s64 	%rd6, %rd3, %rd5;
	ld.global.f32 	%f1, [%rd6];
	shl.b32 	%r16, %r11, 1;
	mul.wide.s32 	%rd7, %r16, 4;
	add.s64 	%rd8, %rd4, %rd7;
	ld.global.f32 	%f2, [%rd8];
	ld.global.f32 	%f3, [%rd8+4];
	mul.f32 	%f4, %f1, %f2;
	st.global.f32 	[%rd8], %f4;
	mul.f32 	%f5, %f1, %f3;
	st.global.f32 	[%rd8+4], %f5;
$L__BB0_2:
	ret;

}


// ===== COMPILED SASS (sm_100) =====

	.target	sm_100

	.elftype	@"ET_EXEC"


//--------------------- .note.nv.tkinfo           --------------------------
	.section	.note.nv.tkinfo,"",@"SHT_NOTE"
	.sectionflags	@"SHF_NOTE_NV_TKINFO"
	.tkinfo
        /*0018*/ 	.word	0x00000002
        /*0030*/ 	.string	""
        /*0030*/ 	.string	"ptxas"
        /*0030*/ 	.string	"Cuda compilation tools, release 13.0, V13.0.88"
        /*0030*/ 	.string	"Build cuda_13.0.r13.0/compiler.36424714_0"
        /*0030*/ 	.string	"-arch sm_100 -m 64 "



//--------------------- .note.nv.cuinfo           --------------------------
	.section	.note.nv.cuinfo,"",@"SHT_NOTE"
	.sectionflags	@"SHF_NOTE_NV_CUINFO"
        /*0018*/ 	.short	0x0002
        /*001a*/ 	.short	0x0064
        /*001c*/ 	.short	0x0082
	.zero		2


//--------------------- .nv.info                  --------------------------
	.section	.nv.info,"",@"SHT_CUDA_INFO"
	.align	4


	//----- nvinfo : EIATTR_REGCOUNT
	.align		4
        /*0000*/ 	.byte	0x04, 0x2f
        /*0002*/ 	.short	(.L_1 - .L_0)
	.align		4
.L_0:
        /*0004*/ 	.word	index@(kernmulRSymm2Dx)
        /*0008*/ 	.word	0x0000000c


	//----- nvinfo : EIATTR_FRAME_SIZE
	.align		4
.L_1:
        /*000c*/ 	.byte	0x04, 0x11
        /*000e*/ 	.short	(.L_3 - .L_2)
	.align		4
.L_2:
        /*0010*/ 	.word	index@(kernmulRSymm2Dx)
        /*0014*/ 	.word	0x00000000


	//----- nvinfo : EIATTR_MIN_STACK_SIZE
	.align		4
.L_3:
        /*0018*/ 	.byte	0x04, 0x12
        /*001a*/ 	.short	(.L_5 - .L_4)
	.align		4
.L_4:
        /*001c*/ 	.word	index@(kernmulRSymm2Dx)
        /*0020*/ 	.word	0x00000000
.L_5:


//--------------------- .nv.compat                --------------------------
	.section	.nv.compat,"",@"SHT_CUDA_COMPAT_INFO"
	.align	4
        /*0000*/ 	.byte	0x02, 0x09, 0x00, 0x00, 0x02, 0x02, 0x01, 0x00, 0x02, 0x05, 0x05, 0x00, 0x03, 0x07, 0x01, 0x01
        /*0010*/ 	.byte	0x02, 0x03, 0x00, 0x00, 0x02, 0x06, 0x01, 0x00, 0x04, 0x0b, 0x08, 0x00, 0x09, 0x00, 0x00, 0x00
        /*0020*/ 	.byte	0x00, 0x00, 0x00, 0x00


//--------------------- .nv.info.kernmulRSymm2Dx  --------------------------
	.section	.nv.info.kernmulRSymm2Dx,"",@"SHT_CUDA_INFO"
	.sectionflags	@""
	.align	4


	//----- nvinfo : EIATTR_CUDA_API_VERSION
	.align		4
        /*0000*/ 	.byte	0x04, 0x37
        /*0002*/ 	.short	(.L_7 - .L_6)
.L_6:
        /*0004*/ 	.word	0x00000082


	//----- nvinfo : EIATTR_KPARAM_INFO
	.align		4
.L_7:
        /*0008*/ 	.byte	0x04, 0x17
        /*000a*/ 	.short	(.L_9 - .L_8)
.L_8:
        /*000c*/ 	.word	0x00000000
        /*0010*/ 	.short	0x0003
        /*0012*/ 	.short	0x0014
        /*0014*/ 	.byte	0x00, 0xf0, 0x11, 0x00


	//----- nvinfo : EIATTR_KPARAM_INFO
	.align		4
.L_9:
        /*0018*/ 	.byte	0x04, 0x17
        /*001a*/ 	.short	(.L_11 - .L_10)
.L_10:
        /*001c*/ 	.word	0x00000000
        /*0020*/ 	.short	0x0002
        /*0022*/ 	.short	0x0010
        /*0024*/ 	.byte	0x00, 0xf0, 0x11, 0x00


	//----- nvinfo : EIATTR_KPARAM_INFO
	.align		4
.L_11:
        /*0028*/ 	.byte	0x04, 0x17
        /*002a*/ 	.short	(.L_13 - .L_12)
.L_12:
        /*002c*/ 	.word	0x00000000
        /*0030*/ 	.short	0x0001
        /*0032*/ 	.short	0x0008
        /*0034*/ 	.byte	0x00, 0xf5, 0x21, 0x00


	//----- nvinfo : EIATTR_KPARAM_INFO
	.align		4
.L_13:
        /*0038*/ 	.byte	0x04, 0x17
        /*003a*/ 	.short	(.L_15 - .L_14)
.L_14:
        /*003c*/ 	.word	0x00000000
        /*0040*/ 	.short	0x0000
        /*0042*/ 	.short	0x0000
        /*0044*/ 	.byte	0x00, 0xf5, 0x21, 0x00


	//----- nvinfo : EIATTR_SPARSE_MMA_MASK
	.align		4
.L_15:
        /*0048*/ 	.byte	0x03, 0x50
        /*004a*/ 	.short	0x0000


	//----- nvinfo : EIATTR_MAXREG_COUNT
	.align		4
        /*004c*/ 	.byte	0x03, 0x1b
        /*004e*/ 	.short	0x00ff


	//----- nvinfo : EIATTR_MERCURY_ISA_VERSION
	.align		4
        /*0050*/ 	.byte	0x03, 0x5f
        /*0052*/ 	.short	0x0101


	//----- nvinfo : EIATTR_VRC_CTA_INIT_COUNT
	.align		4
        /*0054*/ 	.byte	0x02, 0x4a
	.zero		1
	.zero		1


	//----- nvinfo : EIATTR_EXIT_INSTR_OFFSETS
	.align		4
        /*0058*/ 	.byte	0x04, 0x1c
        /*005a*/ 	.short	(.L_17 - .L_16)


	//   ....[0]....
.L_16:
        /*005c*/ 	.word	0x000000c0


	//   ....[1]....
        /*0060*/ 	.word	0x00000200


	//----- nvinfo : EIATTR_CBANK_PARAM_SIZE
	.align		4
.L_17:
        /*0064*/ 	.byte	0x03, 0x19
        /*0066*/ 	.short	0x0018


	//----- nvinfo : EIATTR_PARAM_CBANK
	.align		4
        /*0068*/ 	.byte	0x04, 0x0a
        /*006a*/ 	.short	(.L_19 - .L_18)
	.align		4
.L_18:
        /*006c*/ 	.word	index@(.nv.constant0.kernmulRSymm2Dx)
        /*0070*/ 	.short	0x0380
        /*0072*/ 	.short	0x0018


	//----- nvinfo : EIATTR_SW_WAR
	.align		4
.L_19:
        /*0074*/ 	.byte	0x04, 0x36
        /*0076*/ 	.short	(.L_21 - .L_20)
.L_20:
        /*0078*/ 	.word	0x00000008
.L_21:


//--------------------- .nv.callgraph             --------------------------
	.section	.nv.callgraph,"",@"SHT_CUDA_CALLGRAPH"
	.align	4
	.sectionentsize	8
	.align		4
        /*0000*/ 	.word	0x00000000
	.align		4
        /*0004*/ 	.word	0xffffffff
	.align		4
        /*0008*/ 	.word	0x00000000
	.align		4
        /*000c*/ 	.word	0xfffffffe
	.align		4
        /*0010*/ 	.word	0x00000000
	.align		4
        /*0014*/ 	.word	0xfffffffd
	.align		4
        /*0018*/ 	.word	0x00000000
	.align		4
        /*001c*/ 	.word	0xfffffffc


//--------------------- .text.kernmulRSymm2Dx     --------------------------
	.section	.text.kernmulRSymm2Dx,"ax",@progbits
	.align	128
        .global         kernmulRSymm2Dx
        .type           kernmulRSymm2Dx,@function
        .size           kernmulRSymm2Dx,(.L_x_1 - kernmulRSymm2Dx)
        .other          kernmulRSymm2Dx,@"STO_CUDA_ENTRY STV_DEFAULT"
kernmulRSymm2Dx:
.text.kernmulRSymm2Dx:
[----:B------:R-:W-:Y:S01]  /*0000*/  LDC R1, c[0x0][0x37c] ;  /* 0x0000df00ff017b82 */ /* 0x000fe20000000800 */
[----:B------:R-:W0:Y:S07]  /*0010*/  S2R R2, SR_TID.X ;  /* 0x0000000000027919 */ /* 0x000e2e0000002100 */
[----:B------:R-:W1:Y:S01]  /*0020*/  LDC R0, c[0x0][0x364] ;  /* 0x0000d900ff007b82 */ /* 0x000e620000000800 */
[----:B------:R-:W2:Y:S01]  /*0030*/  LDCU.64 UR8, c[0x0][0x390] ;  /* 0x00007200ff0877ac */ /* 0x000ea20008000a00 */
[----:B------:R-:W1:Y:S06]  /*0040*/  S2R R3, SR_TID.Y ;  /* 0x0000000000037919 */ /* 0x000e6c0000002200 */
[----:B------:R-:W0:Y:S08]  /*0050*/  S2UR UR5, SR_CTAID.X ;  /* 0x00000000000579c3 */ /* 0x000e300000002500 */
[----:B------:R-:W0:Y:S08]  /*0060*/  LDC R7, c[0x0][0x360] ;  /* 0x0000d800ff077b82 */ /* 0x000e300000000800 */
[----:B------:R-:W1:Y:S01]  /*0070*/  S2UR UR4, SR_CTAID.Y ;  /* 0x00000000000479c3 */ /* 0x000e620000002600 */
[----:B0-----:R-:W-:-:S05]  /*0080*/  IMAD R7, R7, UR5, R2 ;  /* 0x0000000507077c24 */ /* 0x001fca000f8e0202 */
[----:B--2---:R-:W-:Y:S01]  /*0090*/  ISETP.GE.AND P0, PT, R7, UR9, PT ;  /* 0x0000000907007c0c */ /* 0x004fe2000bf06270 */
[----:B-1----:R-:W-:-:S05]  /*00a0*/  IMAD R0, R0, UR4, R3 ;  /* 0x0000000400007c24 */ /* 0x002fca000f8e0203 */
[----:B------:R-:W-:-:S13]  /*00b0*/  ISETP.GE.OR P0, PT, R0, UR8, P0 ;  /* 0x0000000800007c0c */ /* 0x000fda0008706670 */
[----:B------:R-:W-:Y:S05]  /*00c0*/  @P0 EXIT ;  /* 0x000000000000094d */ /* 0x000fea0003800000 */
[----:B------:R-:W0:Y:S01]  /*00d0*/  LDC.64 R2, c[0x0][0x388] ;  /* 0x0000e200ff027b82 */ /* 0x000e220000000a00 */
[----:B------:R-:W-:Y:S02]  /*00e0*/  USHF.R.U32.HI UR4, URZ, 0x1, UR8 ;  /* 0x00000001ff047899 */ /* 0x000fe40008011608 */
[C---:B------:R-:W-:Y:S01]  /*00f0*/  IADD3 R8, PT, PT, -R0.reuse, UR8, RZ ;  /* 0x0000000800087c10 */ /* 0x040fe2000fffe1ff */
[----:B------:R-:W1:Y:S01]  /*0100*/  LDCU.64 UR6, c[0x0][0x358] ;  /* 0x00006b00ff0677ac */ /* 0x000e620008000a00 */
[----:B------:R-:W-:-:S03]  /*0110*/  IMAD R6, R0, UR9, R7 ;  /* 0x0000000900067c24 */ /* 0x000fc6000f8e0207 */
[----:B------:R-:W-:Y:S01]  /*0120*/  IMAD R7, R8, UR9, R7 ;  /* 0x0000000908077c24 */ /* 0x000fe2000f8e0207 */
[----:B------:R-:W2:Y:S01]  /*0130*/  LDC.64 R4, c[0x0][0x380] ;  /* 0x0000e000ff047b82 */ /* 0x000ea20000000a00 */
[----:B------:R-:W-:Y:S02]  /*0140*/  ISETP.GT.U32.AND P0, PT, R0, UR4, PT ;  /* 0x0000000400007c0c */ /* 0x000fe4000bf04070 */
[----:B------:R-:W-:Y:S02]  /*0150*/  SHF.L.U32 R9, R6, 0x1, RZ ;  /* 0x0000000106097819 */ /* 0x000fe400000006ff */
[----:B------:R-:W-:-:S05]  /*0160*/  SEL R7, R7, R6, P0 ;  /* 0x0000000607077207 */ /* 0x000fca0000000000 */
[----:B0-----:R-:W-:-:S06]  /*0170*/  IMAD.WIDE R2, R7, 0x4, R2 ;  /* 0x0000000407027825 */ /* 0x001fcc00078e0202 */
[----:B-1----:R-:W3:Y:S01]  /*0180*/  LDG.E R2, desc[UR6][R2.64] ;  /* 0x0000000602027981 */ /* 0x002ee2000c1e1900 */
[----:B--2---:R-:W-:-:S05]  /*0190*/  IMAD.WIDE R4, R9, 0x4, R4 ;  /* 0x0000000409047825 */ /* 0x004fca00078e0204 */
[----:B------:R-:W3:Y:S04]  /*01a0*/  LDG.E R7, desc[UR6][R4.64] ;  /* 0x0000000604077981 */ /* 0x000ee8000c1e1900 */
[----:B------:R-:W2:Y:S01]  /*01b0*/  LDG.E R9, desc[UR6][R4.64+0x4] ;  /* 0x0000040604097981 */ /* 0x000ea2000c1e1900 */
[C---:B---3--:R-:W-:Y:S01]  /*01c0*/  FMUL R7, R2.reuse, R7 ;  /* 0x0000000702077220 */ /* 0x048fe20000400000 */
[----:B--2---:R-:W-:-:S04]  /*01d0*/  FMUL R9, R2, R9 ;  /* 0x0000000902097220 */ /* 0x004fc80000400000 */
[----:B------:R-:W-:Y:S04]  /*01e0*/  STG.E desc[UR6][R4.64], R7 ;  /* 0x0000000704007986 */ /* 0x000fe8000c101906 */
[----:B------:R-:W-:Y:S01]  /*01f0*/  STG.E desc[UR6][R4.64+0x4], R9 ;  /* 0x0000040904007986 */ /* 0x000fe2000c101906 */
[----:B------:R-:W-:Y:S05]  /*0200*/  EXIT ;  /* 0x000000000000794d */ /* 0x000fea0003800000 */
.L_x_0:
[----:B------:R-:W-:-:S00]  /*0210*/  BRA `(.L_x_0) ;  /* 0xfffffffc00fc7947 */ /* 0x000fc0000383ffff */
[----:B------:R-:W-:-:S00]  /*0220*/  NOP ;  /* 0x0000000000007918 */ /* 0x000fc00000000000 */
        /* <DEDUP_REMOVED lines=13> */
.L_x_1:


//--------------------- .nv.shared.reserved.0     --------------------------
	.section	.nv.shared.reserved.0,"aw",@nobits
	.weak		__nv_reservedSMEM_offset_0_alias
	.size		__nv_reservedSMEM_offset_0_alias, 0, 64
	.other		__nv_reservedSMEM_offset_0_alias,@"STO_CUDA_RESERVED_SHARED STV_DEFAULT"
__nv_reservedSMEM_offset_0_alias:
	.zero		0
	.zero		64


//--------------------- .nv.constant0.kernmulRSymm2Dx --------------------------
	.section	.nv.constant0.kernmulRSymm2Dx,"a",@progbits
	.sectionflags	@""
	.align	4
.nv.constant0.kernmulRSymm2Dx:
	.zero		920


//--------------------- SYMBOLS --------------------------

	.type		.nv.reservedSmem.offset0,@object
	.size		.nv.reservedSmem.offset0,0x4
